	.headerflags	@"EF_CUDA_TEXMODE_UNIFIED EF_CUDA_64BIT_ADDRESS EF_CUDA_ACCELERATORS EF_CUDA_SM90 EF_CUDA_VIRTUAL_SM(EF_CUDA_SM90)"
	.elftype	@"ET_EXEC"


//--------------------- .nv.info                  --------------------------
	.section	.nv.info,"",@"SHT_CUDA_INFO"
	.align	4


	//----- nvinfo : EIATTR_REGCOUNT
	.align		4
        /*0000*/ 	.byte	0x04, 0x2f
        /*0002*/ 	.short	(.L_1 - .L_0)
	.align		4
.L_0:
        /*0004*/ 	.word	index@(triton_red_fused__to_copy_add_mul_sum_14)
        /*0008*/ 	.word	0x00000020


	//----- nvinfo : EIATTR_MIN_STACK_SIZE
	.align		4
.L_1:
        /*000c*/ 	.byte	0x04, 0x12
        /*000e*/ 	.short	(.L_3 - .L_2)
	.align		4
.L_2:
        /*0010*/ 	.word	index@(triton_red_fused__to_copy_add_mul_sum_14)
        /*0014*/ 	.word	0x00000000


	//----- nvinfo : EIATTR_FRAME_SIZE
	.align		4
.L_3:
        /*0018*/ 	.byte	0x04, 0x11
        /*001a*/ 	.short	(.L_5 - .L_4)
	.align		4
.L_4:
        /*001c*/ 	.word	index@(triton_red_fused__to_copy_add_mul_sum_14)
        /*0020*/ 	.word	0x00000000


	//----- nvinfo : EIATTR_MIN_STACK_SIZE
	.align		4
.L_5:
        /*0024*/ 	.byte	0x04, 0x12
        /*0026*/ 	.short	(.L_7 - .L_6)
	.align		4
.L_6:
        /*0028*/ 	.word	index@(triton_red_fused__to_copy_add_mul_sum_14)
        /*002c*/ 	.word	0x00000000
.L_7:


//--------------------- .nv.info.triton_red_fused__to_copy_add_mul_sum_14 --------------------------
	.section	.nv.info.triton_red_fused__to_copy_add_mul_sum_14,"",@"SHT_CUDA_INFO"
	.sectionflags	@""
	.align	4


	//----- nvinfo : EIATTR_CUDA_API_VERSION
	.align		4
        /*0000*/ 	.byte	0x04, 0x37
        /*0002*/ 	.short	(.L_9 - .L_8)
.L_8:
        /*0004*/ 	.word	0x0000007c


	//----- nvinfo : EIATTR_KPARAM_INFO
	.align		4
.L_9:
        /*0008*/ 	.byte	0x04, 0x17
        /*000a*/ 	.short	(.L_11 - .L_10)
.L_10:
        /*000c*/ 	.word	0x00000000
        /*0010*/ 	.short	0x000d
        /*0012*/ 	.short	0x0060
        /*0014*/ 	.byte	0x00, 0xf4, 0x21, 0x00


	//----- nvinfo : EIATTR_KPARAM_INFO
	.align		4
.L_11:
        /*0018*/ 	.byte	0x04, 0x17
        /*001a*/ 	.short	(.L_13 - .L_12)
.L_12:
        /*001c*/ 	.word	0x00000000
        /*0020*/ 	.short	0x000c
        /*0022*/ 	.short	0x005c
        /*0024*/ 	.byte	0x00, 0xf0, 0x11, 0x00


	//----- nvinfo : EIATTR_KPARAM_INFO
	.align		4
.L_13:
        /*0028*/ 	.byte	0x04, 0x17
        /*002a*/ 	.short	(.L_15 - .L_14)
.L_14:
        /*002c*/ 	.word	0x00000000
        /*0030*/ 	.short	0x000b
        /*0032*/ 	.short	0x0058
        /*0034*/ 	.byte	0x00, 0xf0, 0x11, 0x00


	//----- nvinfo : EIATTR_KPARAM_INFO
	.align		4
.L_15:
        /*0038*/ 	.byte	0x04, 0x17
        /*003a*/ 	.short	(.L_17 - .L_16)
.L_16:
        /*003c*/ 	.word	0x00000000
        /*0040*/ 	.short	0x000a
        /*0042*/ 	.short	0x0050
        /*0044*/ 	.byte	0x00, 0xf4, 0x21, 0x00


	//----- nvinfo : EIATTR_KPARAM_INFO
	.align		4
.L_17:
        /*0048*/ 	.byte	0x04, 0x17
        /*004a*/ 	.short	(.L_19 - .L_18)
.L_18:
        /*004c*/ 	.word	0x00000000
        /*0050*/ 	.short	0x0009
        /*0052*/ 	.short	0x0048
        /*0054*/ 	.byte	0x00, 0xf4, 0x21, 0x00


	//----- nvinfo : EIATTR_KPARAM_INFO
	.align		4
.L_19:
        /*0058*/ 	.byte	0x04, 0x17
        /*005a*/ 	.short	(.L_21 - .L_20)
.L_20:
        /*005c*/ 	.word	0x00000000
        /*0060*/ 	.short	0x0008
        /*0062*/ 	.short	0x0040
        /*0064*/ 	.byte	0x00, 0xf4, 0x21, 0x00


	//----- nvinfo : EIATTR_KPARAM_INFO
	.align		4
.L_21:
        /*0068*/ 	.byte	0x04, 0x17
        /*006a*/ 	.short	(.L_23 - .L_22)
.L_22:
        /*006c*/ 	.word	0x00000000
        /*0070*/ 	.short	0x0007
        /*0072*/ 	.short	0x0038
        /*0074*/ 	.byte	0x00, 0xf4, 0x21, 0x00


	//----- nvinfo : EIATTR_KPARAM_INFO
	.align		4
.L_23:
        /*0078*/ 	.byte	0x04, 0x17
        /*007a*/ 	.short	(.L_25 - .L_24)
.L_24:
        /*007c*/ 	.word	0x00000000
        /*0080*/ 	.short	0x0006
        /*0082*/ 	.short	0x0030
        /*0084*/ 	.byte	0x00, 0xf4, 0x21, 0x00


	//----- nvinfo : EIATTR_KPARAM_INFO
	.align		4
.L_25:
        /*0088*/ 	.byte	0x04, 0x17
        /*008a*/ 	.short	(.L_27 - .L_26)
.L_26:
        /*008c*/ 	.word	0x00000000
        /*0090*/ 	.short	0x0005
        /*0092*/ 	.short	0x0028
        /*0094*/ 	.byte	0x00, 0xf4, 0x21, 0x00


	//----- nvinfo : EIATTR_KPARAM_INFO
	.align		4
.L_27:
        /*0098*/ 	.byte	0x04, 0x17
        /*009a*/ 	.short	(.L_29 - .L_28)
.L_28:
        /*009c*/ 	.word	0x00000000
        /*00a0*/ 	.short	0x0004
        /*00a2*/ 	.short	0x0020
        /*00a4*/ 	.byte	0x00, 0xf4, 0x21, 0x00


	//----- nvinfo : EIATTR_KPARAM_INFO
	.align		4
.L_29:
        /*00a8*/ 	.byte	0x04, 0x17
        /*00aa*/ 	.short	(.L_31 - .L_30)
.L_30:
        /*00ac*/ 	.word	0x00000000
        /*00b0*/ 	.short	0x0003
        /*00b2*/ 	.short	0x0018
        /*00b4*/ 	.byte	0x00, 0xf4, 0x21, 0x00


	//----- nvinfo : EIATTR_KPARAM_INFO
	.align		4
.L_31:
        /*00b8*/ 	.byte	0x04, 0x17
        /*00ba*/ 	.short	(.L_33 - .L_32)
.L_32:
        /*00bc*/ 	.word	0x00000000
        /*00c0*/ 	.short	0x0002
        /*00c2*/ 	.short	0x0010
        /*00c4*/ 	.byte	0x00, 0xf4, 0x21, 0x00


	//----- nvinfo : EIATTR_KPARAM_INFO
	.align		4
.L_33:
        /*00c8*/ 	.byte	0x04, 0x17
        /*00ca*/ 	.short	(.L_35 - .L_34)
.L_34:
        /*00cc*/ 	.word	0x00000000
        /*00d0*/ 	.short	0x0001
        /*00d2*/ 	.short	0x0008
        /*00d4*/ 	.byte	0x00, 0xf4, 0x21, 0x00


	//----- nvinfo : EIATTR_KPARAM_INFO
	.align		4
.L_35:
        /*00d8*/ 	.byte	0x04, 0x17
        /*00da*/ 	.short	(.L_37 - .L_36)
.L_36:
        /*00dc*/ 	.word	0x00000000
        /*00e0*/ 	.short	0x0000
        /*00e2*/ 	.short	0x0000
        /*00e4*/ 	.byte	0x00, 0xf4, 0x21, 0x00


	//----- nvinfo : EIATTR_SPARSE_MMA_MASK
	.align		4
.L_37:
        /*00e8*/ 	.byte	0x03, 0x50
        /*00ea*/ 	.short	0x0000


	//----- nvinfo : EIATTR_MAXREG_COUNT
	.align		4
        /*00ec*/ 	.byte	0x03, 0x1b
        /*00ee*/ 	.short	0x00ff


	//----- nvinfo : EIATTR_COOP_GROUP_MASK_REGIDS
	.align		4
        /*00f0*/ 	.byte	0x04, 0x29
        /*00f2*/ 	.short	(.L_39 - .L_38)


	//   ....[0]....
.L_38:
        /*00f4*/ 	.word	0xffffffff


	//   ....[1]....
        /*00f8*/ 	.word	0xffffffff


	//   ....[2]....
        /*00fc*/ 	.word	0xffffffff


	//   ....[3]....
        /*0100*/ 	.word	0xffffffff


	//   ....[4]....
        /*0104*/ 	.word	0xffffffff


	//   ....[5]....
        /*0108*/ 	.word	0xffffffff


	//   ....[6]....
        /*010c*/ 	.word	0xffffffff


	//   ....[7]....
        /*0110*/ 	.word	0xffffffff


	//----- nvinfo : EIATTR_COOP_GROUP_INSTR_OFFSETS
	.align		4
.L_39:
        /*0114*/ 	.byte	0x04, 0x28
        /*0116*/ 	.short	(.L_41 - .L_40)


	//   ....[0]....
.L_40:
        /*0118*/ 	.word	0x00000480


	//   ....[1]....
        /*011c*/ 	.word	0x000004a0


	//   ....[2]....
        /*0120*/ 	.word	0x000004d0


	//   ....[3]....
        /*0124*/ 	.word	0x000004e0


	//   ....[4]....
        /*0128*/ 	.word	0x00000520


	//   ....[5]....
        /*012c*/ 	.word	0x00000530


	//   ....[6]....
        /*0130*/ 	.word	0x00000570


	//   ....[7]....
        /*0134*/ 	.word	0x00000580


	//----- nvinfo : EIATTR_EXIT_INSTR_OFFSETS
	.align		4
.L_41:
        /*0138*/ 	.byte	0x04, 0x1c
        /*013a*/ 	.short	(.L_43 - .L_42)


	//   ....[0]....
.L_42:
        /*013c*/ 	.word	0x000005f0


	//   ....[1]....
        /*0140*/ 	.word	0x00000620


	//----- nvinfo : EIATTR_REQNTID
	.align		4
.L_43:
        /*0144*/ 	.byte	0x04, 0x10
        /*0146*/ 	.short	(.L_45 - .L_44)
.L_44:
        /*0148*/ 	.word	0x00000040
        /*014c*/ 	.word	0x00000001
        /*0150*/ 	.word	0x00000001


	//----- nvinfo : EIATTR_CBANK_PARAM_SIZE
	.align		4
.L_45:
        /*0154*/ 	.byte	0x03, 0x19
        /*0156*/ 	.short	0x0068


	//----- nvinfo : EIATTR_PARAM_CBANK
	.align		4
        /*0158*/ 	.byte	0x04, 0x0a
        /*015a*/ 	.short	(.L_47 - .L_46)
	.align		4
.L_46:
        /*015c*/ 	.word	index@(.nv.constant0.triton_red_fused__to_copy_add_mul_sum_14)
        /*0160*/ 	.short	0x0210
        /*0162*/ 	.short	0x0068


	//----- nvinfo : EIATTR_SW_WAR
	.align		4
.L_47:
        /*0164*/ 	.byte	0x04, 0x36
        /*0166*/ 	.short	(.L_49 - .L_48)
.L_48:
        /*0168*/ 	.word	0x00000008
.L_49:


//--------------------- .nv.callgraph             --------------------------
	.section	.nv.callgraph,"",@"SHT_CUDA_CALLGRAPH"
	.align	4
	.sectionentsize	8
	.align		4
        /*0000*/ 	.word	0x00000000
	.align		4
        /*0004*/ 	.word	0xffffffff
	.align		4
        /*0008*/ 	.word	0x00000000
	.align		4
        /*000c*/ 	.word	0xfffffffe
	.align		4
        /*0010*/ 	.word	0x00000000
	.align		4
        /*0014*/ 	.word	0xfffffffd
	.align		4
        /*0018*/ 	.word	0x00000000
	.align		4
        /*001c*/ 	.word	0xfffffffc


//--------------------- .text.triton_red_fused__to_copy_add_mul_sum_14 --------------------------
	.section	.text.triton_red_fused__to_copy_add_mul_sum_14,"ax",@progbits
	.align	128
        .global         triton_red_fused__to_copy_add_mul_sum_14
        .type           triton_red_fused__to_copy_add_mul_sum_14,@function
        .size           triton_red_fused__to_copy_add_mul_sum_14,(.L_x_3 - triton_red_fused__to_copy_add_mul_sum_14)
        .other          triton_red_fused__to_copy_add_mul_sum_14,@"STO_CUDA_ENTRY STV_DEFAULT"
triton_red_fused__to_copy_add_mul_sum_14:
.text.triton_red_fused__to_copy_add_mul_sum_14:
[----:B------:R-:W0:Y:S02]  /*0000*/  LDC R1, c[0x0][0x28] ;  /* 0x00000a00ff017b82 */ /* 0x000e240000000800 */
[----:B------:R-:W1:Y:S01]  /*0010*/  LDC R0, c[0x0][0x26c] ;  /* 0x00009b00ff007b82 */ /* 0x000e620000000800 */
[----:B------:R-:W2:Y:S01]  /*0020*/  S2R R2, SR_TID.X ;  /* 0x0000000000027919 */ /* 0x000ea20000002100 */
[----:B------:R-:W-:Y:S01]  /*0030*/  ULDC.64 UR6, c[0x0][0x208] ;  /* 0x0000820000067ab9 */ /* 0x000fe20000000a00 */
[----:B------:R-:W-:Y:S01]  /*0040*/  HFMA2.MMA R7, -RZ, RZ, 0, 0 ;  /* 0x00000000ff077435 */ /* 0x000fe200000001ff */
[----:B------:R-:W-:Y:S02]  /*0050*/  MOV R3, RZ ;  /* 0x000000ff00037202 */ /* 0x000fe40000000f00 */
[----:B-1----:R-:W-:Y:S02]  /*0060*/  ISETP.GE.AND P0, PT, R0, 0x1, PT ;  /* 0x000000010000780c */ /* 0x002fe40003f06270 */
[----:B------:R-:W1:Y:S11]  /*0070*/  S2R R0, SR_CTAID.X ;  /* 0x0000000000007919 */ /* 0x000e760000002500 */
[----:B--2---:R-:W-:Y:S05]  /*0080*/  @!P0 BRA `(.L_x_0) ;  /* 0x0000000000fc8947 */ /* 0x004fea0003800000 */
[----:B------:R-:W2:Y:S01]  /*0090*/  LDC R4, c[0x0][0x26c] ;  /* 0x00009b00ff047b82 */ /* 0x000ea20000000800 */
[----:B------:R-:W-:Y:S01]  /*00a0*/  LOP3.LUT R5, R2, 0xf, RZ, 0xc0, !PT ;  /* 0x0000000f02057812 */ /* 0x000fe200078ec0ff */
[----:B------:R-:W-:Y:S01]  /*00b0*/  UMOV UR4, URZ ;  /* 0x0000003f00047c82 */ /* 0x000fe20008000000 */
[----:B------:R-:W-:Y:S02]  /*00c0*/  MOV R3, RZ ;  /* 0x000000ff00037202 */ /* 0x000fe40000000f00 */
[----:B------:R-:W-:Y:S02]  /*00d0*/  MOV R7, RZ ;  /* 0x000000ff00077202 */ /* 0x000fe40000000f00 */
[----:B-1----:R-:W-:Y:S01]  /*00e0*/  LEA R6, R5, R0, 0xc ;  /* 0x0000000005067211 */ /* 0x002fe200078e60ff */
[----:B------:R-:W2:Y:S08]  /*00f0*/  LDC.64 R10, c[0x0][0x210] ;  /* 0x00008400ff0a7b82 */ /* 0x000eb00000000a00 */
[----:B------:R-:W2:Y:S08]  /*0100*/  LDC.64 R12, c[0x0][0x218] ;  /* 0x00008600ff0c7b82 */ /* 0x000eb00000000a00 */
[----:B------:R-:W4:Y:S08]  /*0110*/  LDC.64 R14, c[0x0][0x220] ;  /* 0x00008800ff0e7b82 */ /* 0x000f300000000a00 */
[----:B------:R-:W0:Y:S08]  /*0120*/  LDC.64 R16, c[0x0][0x228] ;  /* 0x00008a00ff107b82 */ /* 0x000e300000000a00 */
[----:B--2---:R-:W0:Y:S02]  /*0130*/  LDC.64 R18, c[0x0][0x230] ;  /* 0x00008c00ff127b82 */ /* 0x004e240000000a00 */
.L_x_1:
[----:B------:R-:W-:Y:S01]  /*0140*/  IADD3 R29, R5, UR4, RZ ;  /* 0x00000004051d7c10 */ /* 0x000fe2000fffe0ff */
[C---:B------:R-:W-:Y:S01]  /*0150*/  IMAD.WIDE R20, R6.reuse, 0x2, R12 ;  /* 0x0000000206147825 */ /* 0x040fe200078e020c */
[----:B------:R-:W-:Y:S02]  /*0160*/  PRMT R23, RZ, 0x7610, R23 ;  /* 0x00007610ff177816 */ /* 0x000fe40000000017 */
[----:B------:R-:W-:Y:S01]  /*0170*/  ISETP.GE.AND P1, PT, R29, R4, PT ;  /* 0x000000041d00720c */ /* 0x000fe20003f26270 */
[----:B------:R-:W-:Y:S01]  /*0180*/  IMAD.WIDE R26, R6, 0x2, R10 ;  /* 0x00000002061a7825 */ /* 0x000fe200078e020a */
[----:B------:R-:W-:-:S11]  /*0190*/  PRMT R25, RZ, 0x7610, R25 ;  /* 0x00007610ff197816 */ /* 0x000fd60000000019 */
[----:B------:R1:W2:Y:S01]  /*01a0*/  @!P1 LDG.E.EF.U16 R23, desc[UR6][R20.64] ;  /* 0x0000000614179981 */ /* 0x0002a2000c0e1500 */
[----:B------:R-:W-:Y:S01]  /*01b0*/  PRMT R8, RZ, 0x7610, R8 ;  /* 0x00007610ff087816 */ /* 0x000fe20000000008 */
[----:B------:R-:W-:Y:S01]  /*01c0*/  HFMA2.MMA R24, -RZ, RZ, 0, 0 ;  /* 0x00000000ff187435 */ /* 0x000fe200000001ff */
[----:B------:R-:W-:Y:S01]  /*01d0*/  PRMT R9, RZ, 0x7610, R9 ;  /* 0x00007610ff097816 */ /* 0x000fe20000000009 */
[----:B------:R3:W5:Y:S01]  /*01e0*/  @!P1 LDG.E.EF.U16 R25, desc[UR6][R26.64] ;  /* 0x000000061a199981 */ /* 0x000762000c0e1500 */
[----:B-1--4-:R-:W-:-:S04]  /*01f0*/  IMAD.WIDE R20, R6, 0x2, R14 ;  /* 0x0000000206147825 */ /* 0x012fc800078e020e */
[C---:B0--3--:R-:W-:Y:S01]  /*0200*/  IMAD.WIDE R26, R6.reuse, 0x2, R16 ;  /* 0x00000002061a7825 */ /* 0x049fe200078e0210 */
[----:B------:R0:W3:Y:S04]  /*0210*/  @!P1 LDG.E.EF.U16 R8, desc[UR6][R20.64] ;  /* 0x0000000614089981 */ /* 0x0000e8000c0e1500 */
[----:B------:R1:W4:Y:S01]  /*0220*/  @!P1 LDG.E.EF.U16 R9, desc[UR6][R26.64] ;  /* 0x000000061a099981 */ /* 0x000322000c0e1500 */
[----:B0-----:R-:W-:Y:S01]  /*0230*/  IMAD.WIDE R20, R29, 0x4, R18 ;  /* 0x000000041d147825 */ /* 0x001fe200078e0212 */
[----:B-1----:R-:W0:Y:S04]  /*0240*/  LDC.64 R26, c[0x0][0x238] ;  /* 0x00008e00ff1a7b82 */ /* 0x002e280000000a00 */
[----:B------:R1:W3:Y:S04]  /*0250*/  @!P1 LDG.E.EL R24, desc[UR6][R20.64] ;  /* 0x0000000614189981 */ /* 0x0002e8000c2e1900 */
[----:B-1----:R-:W1:Y:S01]  /*0260*/  LDC.64 R20, c[0x0][0x240] ;  /* 0x00009000ff147b82 */ /* 0x002e620000000a00 */
[----:B------:R-:W-:Y:S01]  /*0270*/  PRMT R22, RZ, 0x7610, R22 ;  /* 0x00007610ff167816 */ /* 0x000fe20000000016 */
[----:B0-----:R-:W-:-:S05]  /*0280*/  IMAD.WIDE R26, R6, 0x2, R26 ;  /* 0x00000002061a7825 */ /* 0x001fca00078e021a */
[----:B------:R0:W3:Y:S01]  /*0290*/  @!P1 LDG.E.EF.U16 R22, desc[UR6][R26.64] ;  /* 0x000000061a169981 */ /* 0x0000e2000c0e1500 */
[----:B-1----:R-:W-:-:S04]  /*02a0*/  IMAD.WIDE R20, R6, 0x2, R20 ;  /* 0x0000000206147825 */ /* 0x002fc800078e0214 */
[----:B--2---:R-:W-:Y:S01]  /*02b0*/  HADD2.F32 R28, -RZ, R23.H0_H0 ;  /* 0x20000017ff1c7230 */ /* 0x004fe20000004100 */
[----:B------:R-:W-:-:S06]  /*02c0*/  PRMT R23, RZ, 0x7610, R23 ;  /* 0x00007610ff177816 */ /* 0x000fcc0000000017 */
[----:B------:R1:W2:Y:S01]  /*02d0*/  @!P1 LDG.E.EF.U16 R23, desc[UR6][R20.64] ;  /* 0x0000000614179981 */ /* 0x0002a2000c0e1500 */
[----:B-----5:R-:W-:-:S05]  /*02e0*/  HADD2.F32 R25, -RZ, R25.H0_H0 ;  /* 0x20000019ff197230 */ /* 0x020fca0000004100 */
[----:B0-----:R-:W-:Y:S01]  /*02f0*/  FADD R26, R25, R28 ;  /* 0x0000001c191a7221 */ /* 0x001fe20000000000 */
[----:B-1----:R-:W0:Y:S01]  /*0300*/  LDC.64 R20, c[0x0][0x248] ;  /* 0x00009200ff147b82 */ /* 0x002e220000000a00 */
[----:B------:R-:W-:Y:S02]  /*0310*/  PRMT R27, RZ, 0x7610, R27 ;  /* 0x00007610ff1b7816 */ /* 0x000fe4000000001b */
[----:B------:R-:W-:Y:S01]  /*0320*/  MOV R28, RZ ;  /* 0x000000ff001c7202 */ /* 0x000fe20000000f00 */
[----:B---3--:R-:W-:Y:S02]  /*0330*/  HADD2.F32 R22, -RZ, R22.H0_H0 ;  /* 0x20000016ff167230 */ /* 0x008fe40000004100 */
[----:B0-----:R-:W-:-:S05]  /*0340*/  IMAD.WIDE R20, R6, 0x2, R20 ;  /* 0x0000000206147825 */ /* 0x001fca00078e0214 */
[----:B------:R-:W3:Y:S01]  /*0350*/  @!P1 LDG.E.EF.U16 R27, desc[UR6][R20.64] ;  /* 0x00000006141b9981 */ /* 0x000ee2000c0e1500 */
[----:B--2---:R-:W-:-:S05]  /*0360*/  HADD2.F32 R23, -RZ, R23.H0_H0 ;  /* 0x20000017ff177230 */ /* 0x004fca0000004100 */
[----:B------:R-:W-:Y:S02]  /*0370*/  FADD R25, R22, R23 ;  /* 0x0000001716197221 */ /* 0x000fe40000000000 */
[----:B------:R-:W0:Y:S02]  /*0380*/  LDC.64 R22, c[0x0][0x250] ;  /* 0x00009400ff167b82 */ /* 0x000e240000000a00 */
[----:B0-----:R-:W-:-:S05]  /*0390*/  IMAD.WIDE R22, R29, 0x4, R22 ;  /* 0x000000041d167825 */ /* 0x001fca00078e0216 */
[----:B------:R-:W2:Y:S01]  /*03a0*/  @!P1 LDG.E.EL R28, desc[UR6][R22.64] ;  /* 0x00000006161c9981 */ /* 0x000ea2000c2e1900 */
[----:B------:R-:W-:Y:S01]  /*03b0*/  UIADD3 UR4, UR4, 0x10, URZ ;  /* 0x0000001004047890 */ /* 0x000fe2000fffe03f */
[----:B------:R-:W-:Y:S02]  /*03c0*/  HADD2.F32 R29, -RZ, R8.H0_H0 ;  /* 0x20000008ff1d7230 */ /* 0x000fe40000004100 */
[----:B----4-:R-:W-:-:S03]  /*03d0*/  HADD2.F32 R8, -RZ, R9.H0_H0 ;  /* 0x20000009ff087230 */ /* 0x010fc60000004100 */
[----:B------:R-:W-:Y:S02]  /*03e0*/  ISETP.LE.AND P0, PT, R4, UR4, PT ;  /* 0x0000000404007c0c */ /* 0x000fe4000bf03270 */
[----:B------:R-:W-:-:S04]  /*03f0*/  FADD R9, R29, R8 ;  /* 0x000000081d097221 */ /* 0x000fc80000000000 */
[----:B------:R-:W-:Y:S01]  /*0400*/  FMUL R9, R9, R24 ;  /* 0x0000001809097220 */ /* 0x000fe20000400000 */
[----:B---3--:R-:W-:-:S03]  /*0410*/  HADD2.F32 R27, -RZ, R27.H0_H0 ;  /* 0x2000001bff1b7230 */ /* 0x008fc60000004100 */
[----:B------:R-:W-:Y:S02]  /*0420*/  @!P1 FFMA R7, R26, R9, R7 ;  /* 0x000000091a079223 */ /* 0x000fe40000000007 */
[----:B------:R-:W-:Y:S01]  /*0430*/  FADD R8, R27, R25 ;  /* 0x000000191b087221 */ /* 0x000fe20000000000 */
[----:B------:R-:W-:Y:S01]  /*0440*/  IADD3 R6, R6, 0x10000, RZ ;  /* 0x0001000006067810 */ /* 0x000fe20007ffe0ff */
[----:B--2---:R-:W-:-:S04]  /*0450*/  FMUL R28, R29, R28 ;  /* 0x0000001c1d1c7220 */ /* 0x004fc80000400000 */
[----:B------:R-:W-:Y:S01]  /*0460*/  @!P1 FFMA R3, R8, R28, R3 ;  /* 0x0000001c08039223 */ /* 0x000fe20000000003 */
[----:B------:R-:W-:Y:S06]  /*0470*/  @!P0 BRA `(.L_x_1) ;  /* 0xfffffffc00308947 */ /* 0x000fec000383ffff */
.L_x_0:
[----:B------:R-:W2:Y:S01]  /*0480*/  SHFL.BFLY PT, R4, R7, 0x8, 0x1f ;  /* 0x0d001f0007047f89 */ /* 0x000ea200000e0000 */
[----:B------:R-:W-:-:S03]  /*0490*/  LOP3.LUT P0, RZ, R2, 0x3f, RZ, 0xc0, !PT ;  /* 0x0000003f02ff7812 */ /* 0x000fc6000780c0ff */
[----:B------:R-:W3:Y:S01]  /*04a0*/  SHFL.BFLY PT, R8, R3, 0x8, 0x1f ;  /* 0x0d001f0003087f89 */ /* 0x000ee200000e0000 */
[----:B--2---:R-:W-:Y:S01]  /*04b0*/  FADD R6, R4, R7 ;  /* 0x0000000704067221 */ /* 0x004fe20000000000 */
[----:B---3--:R-:W-:-:S04]  /*04c0*/  FADD R11, R8, R3 ;  /* 0x00000003080b7221 */ /* 0x008fc80000000000 */
[----:B------:R-:W2:Y:S04]  /*04d0*/  SHFL.BFLY PT, R5, R6, 0x4, 0x1f ;  /* 0x0c801f0006057f89 */ /* 0x000ea800000e0000 */
[----:B------:R-:W3:Y:S01]  /*04e0*/  SHFL.BFLY PT, R4, R11, 0x4, 0x1f ;  /* 0x0c801f000b047f89 */ /* 0x000ee200000e0000 */
[----:B--2---:R-:W-:Y:S02]  /*04f0*/  FADD R8, R6, R5 ;  /* 0x0000000506087221 */ /* 0x004fe40000000000 */
[----:B------:R-:W2:Y:S01]  /*0500*/  LDC.64 R6, c[0x0][0x260] ;  /* 0x00009800ff067b82 */ /* 0x000ea20000000a00 */
[----:B---3--:R-:W-:Y:S02]  /*0510*/  FADD R12, R11, R4 ;  /* 0x000000040b0c7221 */ /* 0x008fe40000000000 */
[----:B------:R-:W3:Y:S04]  /*0520*/  SHFL.BFLY PT, R5, R8, 0x2, 0x1f ;  /* 0x0c401f0008057f89 */ /* 0x000ee800000e0000 */
[----:B------:R-:W4:Y:S01]  /*0530*/  SHFL.BFLY PT, R13, R12, 0x2, 0x1f ;  /* 0x0c401f000c0d7f89 */ /* 0x000f2200000e0000 */
[----:B---3--:R-:W-:-:S02]  /*0540*/  FADD R9, R8, R5 ;  /* 0x0000000508097221 */ /* 0x008fc40000000000 */
[----:B------:R-:W3:Y:S01]  /*0550*/  LDC.64 R4, c[0x0][0x258] ;  /* 0x00009600ff047b82 */ /* 0x000ee20000000a00 */
[----:B----4-:R-:W-:Y:S02]  /*0560*/  FADD R13, R12, R13 ;  /* 0x0000000d0c0d7221 */ /* 0x010fe40000000000 */
[----:B------:R-:W4:Y:S04]  /*0570*/  SHFL.BFLY PT, R10, R9, 0x1, 0x1f ;  /* 0x0c201f00090a7f89 */ /* 0x000f2800000e0000 */
[----:B------:R-:W5:Y:S01]  /*0580*/  SHFL.BFLY PT, R14, R13, 0x1, 0x1f ;  /* 0x0c201f000d0e7f89 */ /* 0x000f6200000e0000 */
[----:B----4-:R-:W-:Y:S01]  /*0590*/  FADD R10, R9, R10 ;  /* 0x0000000a090a7221 */ /* 0x010fe20000000000 */
[----:B-----5:R-:W-:-:S05]  /*05a0*/  FADD R3, R13, R14 ;  /* 0x0000000e0d037221 */ /* 0x020fca0000000000 */
[----:B------:R-:W-:Y:S01]  /*05b0*/  F2FP.F16.F32.PACK_AB R10, R3, R10 ;  /* 0x0000000a030a723e */ /* 0x000fe200000000ff */
[----:B-1-3--:R-:W-:-:S04]  /*05c0*/  IMAD.WIDE R2, R0, 0x2, R4 ;  /* 0x0000000200027825 */ /* 0x00afc800078e0204 */
[----:B--2---:R-:W-:Y:S01]  /*05d0*/  IMAD.WIDE R4, R0, 0x2, R6 ;  /* 0x0000000200047825 */ /* 0x004fe200078e0206 */
[----:B------:R1:W-:Y:S01]  /*05e0*/  @!P0 STG.E.U16 desc[UR6][R2.64], R10 ;  /* 0x0000000a02008986 */ /* 0x0003e2000c101506 */
[----:B------:R-:W-:Y:S05]  /*05f0*/  @P0 EXIT ;  /* 0x000000000000094d */ /* 0x000fea0003800000 */
[----:B-1----:R-:W-:-:S05]  /*0600*/  PRMT R2, R10, 0x7632, R2 ;  /* 0x000076320a027816 */ /* 0x002fca0000000002 */
[----:B------:R-:W-:Y:S01]  /*0610*/  STG.E.U16 desc[UR6][R4.64], R2 ;  /* 0x0000000204007986 */ /* 0x000fe2000c101506 */
[----:B------:R-:W-:Y:S05]  /*0620*/  EXIT ;  /* 0x000000000000794d */ /* 0x000fea0003800000 */
.L_x_2:
[----:B------:R-:W-:-:S00]  /*0630*/  BRA `(.L_x_2) ;  /* 0xfffffffc00fc7947 */ /* 0x000fc0000383ffff */
[----:B------:R-:W-:-:S00]  /*0640*/  NOP ;  /* 0x0000000000007918 */ /* 0x000fc00000000000 */
        /* <DEDUP_REMOVED lines=11> */
.L_x_3:


//--------------------- .nv.constant0.triton_red_fused__to_copy_add_mul_sum_14 --------------------------
	.section	.nv.constant0.triton_red_fused__to_copy_add_mul_sum_14,"a",@progbits
	.sectionflags	@""
	.align	4
.nv.constant0.triton_red_fused__to_copy_add_mul_sum_14:
	.zero		632
